//
// Generated by NVIDIA NVVM Compiler
//
// Compiler Build ID: CL-36424714
// Cuda compilation tools, release 13.0, V13.0.88
// Based on NVVM 20.0.0
//

.version 9.0
.target sm_100
.address_size 64

	// .globl	_Z21check_handshaking_gpuPiS_i

.visible .entry _Z21check_handshaking_gpuPiS_i(
	.param .u64 .ptr .align 1 _Z21check_handshaking_gpuPiS_i_param_0,
	.param .u64 .ptr .align 1 _Z21check_handshaking_gpuPiS_i_param_1,
	.param .u32 _Z21check_handshaking_gpuPiS_i_param_2
)
{
	.reg .pred 	%p<4>;
	.reg .b32 	%r<17>;
	.reg .b64 	%rd<12>;
	.reg .b64 	%fd<3>;

	ld.param.u64 	%rd5, [_Z21check_handshaking_gpuPiS_i_param_0];
	ld.param.u64 	%rd6, [_Z21check_handshaking_gpuPiS_i_param_1];
	ld.param.u32 	%r3, [_Z21check_handshaking_gpuPiS_i_param_2];
	cvta.to.global.u64 	%rd1, %rd5;
	cvta.to.global.u64 	%rd2, %rd6;
	mov.u32 	%r4, %ntid.x;
	mov.u32 	%r5, %nctaid.x;
	mul.lo.s32 	%r6, %r4, %r5;
	mov.u32 	%r7, %tid.x;
	mov.u32 	%r8, %ctaid.x;
	mad.lo.s32 	%r9, %r8, %r4, %r7;
	div.s32 	%r10, %r3, %r6;
	cvt.rn.f64.s32 	%fd1, %r10;
	add.f64 	%fd2, %fd1, 0d3FF0000000000000;
	cvt.rzi.s32.f64 	%r11, %fd2;
	max.u32 	%r12, %r11, 1;
	mul.lo.s32 	%r1, %r12, %r9;
	add.s32 	%r13, %r1, %r12;
	min.s32 	%r14, %r13, %r3;
	setp.ge.s32 	%p1, %r1, %r14;
	@%p1 bra 	$L__BB0_5;
	mul.wide.s32 	%rd7, %r1, 4;
	add.s64 	%rd3, %rd2, %rd7;
	add.s64 	%rd4, %rd1, %rd7;
$L__BB0_2:
	ld.global.u32 	%r15, [%rd3];
	setp.gt.s32 	%p2, %r15, -1;
	@%p2 bra 	$L__BB0_2;
	ld.global.u32 	%r2, [%rd4];
	mul.wide.s32 	%rd8, %r2, 4;
	add.s64 	%rd9, %rd1, %rd8;
	ld.global.u32 	%r16, [%rd9];
	setp.ne.s32 	%p3, %r16, %r1;
	@%p3 bra 	$L__BB0_2;
	st.global.u32 	[%rd3], %r2;
	add.s64 	%rd11, %rd2, %rd8;
	st.global.u32 	[%rd11], %r1;
	bra.uni 	$L__BB0_2;
$L__BB0_5:
	ret;

}


// ===== COMPILED SASS (sm_100) =====

	.target	sm_100

	.elftype	@"ET_EXEC"


//--------------------- .note.nv.tkinfo           --------------------------
	.section	.note.nv.tkinfo,"",@"SHT_NOTE"
	.sectionflags	@"SHF_NOTE_NV_TKINFO"
	.tkinfo
        /*0018*/ 	.word	0x00000002
        /*0030*/ 	.string	""
        /*0030*/ 	.string	"ptxas"
        /*0030*/ 	.string	"Cuda compilation tools, release 13.0, V13.0.88"
        /*0030*/ 	.string	"Build cuda_13.0.r13.0/compiler.36424714_0"
        /*0030*/ 	.string	"-arch sm_100 -m 64 "



//--------------------- .note.nv.cuinfo           --------------------------
	.section	.note.nv.cuinfo,"",@"SHT_NOTE"
	.sectionflags	@"SHF_NOTE_NV_CUINFO"
        /*0018*/ 	.short	0x0002
        /*001a*/ 	.short	0x0064
        /*001c*/ 	.short	0x0082
	.zero		2


//--------------------- .nv.info                  --------------------------
	.section	.nv.info,"",@"SHT_CUDA_INFO"
	.align	4


	//----- nvinfo : EIATTR_REGCOUNT
	.align		4
        /*0000*/ 	.byte	0x04, 0x2f
        /*0002*/ 	.short	(.L_1 - .L_0)
	.align		4
.L_0:
        /*0004*/ 	.word	index@(_Z21check_handshaking_gpuPiS_i)
        /*0008*/ 	.word	0x00000010


	//----- nvinfo : EIATTR_FRAME_SIZE
	.align		4
.L_1:
        /*000c*/ 	.byte	0x04, 0x11
        /*000e*/ 	.short	(.L_3 - .L_2)
	.align		4
.L_2:
        /*0010*/ 	.word	index@(_Z21check_handshaking_gpuPiS_i)
        /*0014*/ 	.word	0x00000000


	//----- nvinfo : EIATTR_MIN_STACK_SIZE
	.align		4
.L_3:
        /*0018*/ 	.byte	0x04, 0x12
        /*001a*/ 	.short	(.L_5 - .L_4)
	.align		4
.L_4:
        /*001c*/ 	.word	index@(_Z21check_handshaking_gpuPiS_i)
        /*0020*/ 	.word	0x00000000
.L_5:


//--------------------- .nv.compat                --------------------------
	.section	.nv.compat,"",@"SHT_CUDA_COMPAT_INFO"
	.align	4
        /*0000*/ 	.byte	0x02, 0x09, 0x00, 0x00, 0x02, 0x02, 0x01, 0x00, 0x02, 0x05, 0x05, 0x00, 0x03, 0x07, 0x01, 0x01
        /*0010*/ 	.byte	0x02, 0x03, 0x00, 0x00, 0x02, 0x06, 0x01, 0x00, 0x04, 0x0b, 0x08, 0x00, 0x01, 0x00, 0x00, 0x00
        /*0020*/ 	.byte	0x00, 0x00, 0x00, 0x00


//--------------------- .nv.info._Z21check_handshaking_gpuPiS_i --------------------------
	.section	.nv.info._Z21check_handshaking_gpuPiS_i,"",@"SHT_CUDA_INFO"
	.sectionflags	@""
	.align	4


	//----- nvinfo : EIATTR_CUDA_API_VERSION
	.align		4
        /*0000*/ 	.byte	0x04, 0x37
        /*0002*/ 	.short	(.L_7 - .L_6)
.L_6:
        /*0004*/ 	.word	0x00000082


	//----- nvinfo : EIATTR_KPARAM_INFO
	.align		4
.L_7:
        /*0008*/ 	.byte	0x04, 0x17
        /*000a*/ 	.short	(.L_9 - .L_8)
.L_8:
        /*000c*/ 	.word	0x00000000
        /*0010*/ 	.short	0x0002
        /*0012*/ 	.short	0x0010
        /*0014*/ 	.byte	0x00, 0xf0, 0x11, 0x00


	//----- nvinfo : EIATTR_KPARAM_INFO
	.align		4
.L_9:
        /*0018*/ 	.byte	0x04, 0x17
        /*001a*/ 	.short	(.L_11 - .L_10)
.L_10:
        /*001c*/ 	.word	0x00000000
        /*0020*/ 	.short	0x0001
        /*0022*/ 	.short	0x0008
        /*0024*/ 	.byte	0x00, 0xf5, 0x21, 0x00


	//----- nvinfo : EIATTR_KPARAM_INFO
	.align		4
.L_11:
        /*0028*/ 	.byte	0x04, 0x17
        /*002a*/ 	.short	(.L_13 - .L_12)
.L_12:
        /*002c*/ 	.word	0x00000000
        /*0030*/ 	.short	0x0000
        /*0032*/ 	.short	0x0000
        /*0034*/ 	.byte	0x00, 0xf5, 0x21, 0x00


	//----- nvinfo : EIATTR_SPARSE_MMA_MASK
	.align		4
.L_13:
        /*0038*/ 	.byte	0x03, 0x50
        /*003a*/ 	.short	0x0000


	//----- nvinfo : EIATTR_MAXREG_COUNT
	.align		4
        /*003c*/ 	.byte	0x03, 0x1b
        /*003e*/ 	.short	0x00ff


	//----- nvinfo : EIATTR_MERCURY_ISA_VERSION
	.align		4
        /*0040*/ 	.byte	0x03, 0x5f
        /*0042*/ 	.short	0x0101


	//----- nvinfo : EIATTR_VRC_CTA_INIT_COUNT
	.align		4
        /*0044*/ 	.byte	0x02, 0x4a
	.zero		1
	.zero		1


	//----- nvinfo : EIATTR_EXIT_INSTR_OFFSETS
	.align		4
        /*0048*/ 	.byte	0x04, 0x1c
        /*004a*/ 	.short	(.L_15 - .L_14)


	//   ....[0]....
.L_14:
        /*004c*/ 	.word	0x00000280


	//----- nvinfo : EIATTR_CRS_STACK_SIZE
	.align		4
.L_15:
        /*0050*/ 	.byte	0x04, 0x1e
        /*0052*/ 	.short	(.L_17 - .L_16)
.L_16:
        /*0054*/ 	.word	0x00000000


	//----- nvinfo : EIATTR_CBANK_PARAM_SIZE
	.align		4
.L_17:
        /*0058*/ 	.byte	0x03, 0x19
        /*005a*/ 	.short	0x0014


	//----- nvinfo : EIATTR_PARAM_CBANK
	.align		4
        /*005c*/ 	.byte	0x04, 0x0a
        /*005e*/ 	.short	(.L_19 - .L_18)
	.align		4
.L_18:
        /*0060*/ 	.word	index@(.nv.constant0._Z21check_handshaking_gpuPiS_i)
        /*0064*/ 	.short	0x0380
        /*0066*/ 	.short	0x0014


	//----- nvinfo : EIATTR_SW_WAR
	.align		4
.L_19:
        /*0068*/ 	.byte	0x04, 0x36
        /*006a*/ 	.short	(.L_21 - .L_20)
.L_20:
        /*006c*/ 	.word	0x00000008
.L_21:


//--------------------- .nv.callgraph             --------------------------
	.section	.nv.callgraph,"",@"SHT_CUDA_CALLGRAPH"
	.align	4
	.sectionentsize	8
	.align		4
        /*0000*/ 	.word	0x00000000
	.align		4
        /*0004*/ 	.word	0xffffffff
	.align		4
        /*0008*/ 	.word	0x00000000
	.align		4
        /*000c*/ 	.word	0xfffffffe
	.align		4
        /*0010*/ 	.word	0x00000000
	.align		4
        /*0014*/ 	.word	0xfffffffd
	.align		4
        /*0018*/ 	.word	0x00000000
	.align		4
        /*001c*/ 	.word	0xfffffffc


//--------------------- .text._Z21check_handshaking_gpuPiS_i --------------------------
	.section	.text._Z21check_handshaking_gpuPiS_i,"ax",@progbits
	.align	128
        .global         _Z21check_handshaking_gpuPiS_i
        .type           _Z21check_handshaking_gpuPiS_i,@function
        .size           _Z21check_handshaking_gpuPiS_i,(.L_x_6 - _Z21check_handshaking_gpuPiS_i)
        .other          _Z21check_handshaking_gpuPiS_i,@"STO_CUDA_ENTRY STV_DEFAULT"
_Z21check_handshaking_gpuPiS_i:
.text._Z21check_handshaking_gpuPiS_i:
[----:B------:R-:W-:Y:S01]  /*0000*/  LDC R1, c[0x0][0x37c] ;  /* 0x0000df00ff017b82 */ /* 0x000fe20000000800 */
[----:B------:R-:W0:Y:S07]  /*0010*/  LDCU UR4, c[0x0][0x360] ;  /* 0x00006c00ff0477ac */ /* 0x000e2e0008000800 */
[----:B------:R-:W0:Y:S08]  /*0020*/  LDC R0, c[0x0][0x370] ;  /* 0x0000dc00ff007b82 */ /* 0x000e300000000800 */
[----:B------:R-:W1:Y:S01]  /*0030*/  LDC R8, c[0x0][0x390] ;  /* 0x0000e400ff087b82 */ /* 0x000e620000000800 */
[----:B0-----:R-:W-:-:S05]  /*0040*/  IMAD R0, R0, UR4, RZ ;  /* 0x0000000400007c24 */ /* 0x001fca000f8e02ff */
[-C--:B------:R-:W-:Y:S02]  /*0050*/  IABS R5, R0.reuse ;  /* 0x0000000000057213 */ /* 0x080fe40000000000 */
[----:B------:R-:W-:Y:S02]  /*0060*/  IABS R10, R0 ;  /* 0x00000000000a7213 */ /* 0x000fe40000000000 */
[----:B------:R-:W0:Y:S01]  /*0070*/  I2F.RP R4, R5 ;  /* 0x0000000500047306 */ /* 0x000e220000209400 */
[----:B-1----:R-:W-:-:S07]  /*0080*/  IABS R9, R8 ;  /* 0x0000000800097213 */ /* 0x002fce0000000000 */
[----:B0-----:R-:W0:Y:S02]  /*0090*/  MUFU.RCP R4, R4 ;  /* 0x0000000400047308 */ /* 0x001e240000001000 */
[----:B0-----:R-:W-:Y:S01]  /*00a0*/  VIADD R2, R4, 0xffffffe ;  /* 0x0ffffffe04027836 */ /* 0x001fe20000000000 */
[----:B------:R-:W-:-:S05]  /*00b0*/  IADD3 R4, PT, PT, RZ, -R10, RZ ;  /* 0x8000000aff047210 */ /* 0x000fca0007ffe0ff */
[----:B------:R0:W1:Y:S02]  /*00c0*/  F2I.FTZ.U32.TRUNC.NTZ R3, R2 ;  /* 0x0000000200037305 */ /* 0x000064000021f000 */
[----:B0-----:R-:W-:Y:S02]  /*00d0*/  IMAD.MOV.U32 R2, RZ, RZ, RZ ;  /* 0x000000ffff027224 */ /* 0x001fe400078e00ff */
[----:B-1----:R-:W-:-:S04]  /*00e0*/  IMAD.MOV R6, RZ, RZ, -R3 ;  /* 0x000000ffff067224 */ /* 0x002fc800078e0a03 */
[----:B------:R-:W-:Y:S01]  /*00f0*/  IMAD R7, R6, R5, RZ ;  /* 0x0000000506077224 */ /* 0x000fe200078e02ff */
[----:B------:R-:W-:-:S03]  /*0100*/  MOV R6, R9 ;  /* 0x0000000900067202 */ /* 0x000fc60000000f00 */
[----:B------:R-:W-:Y:S02]  /*0110*/  IMAD.HI.U32 R3, R3, R7, R2 ;  /* 0x0000000703037227 */ /* 0x000fe400078e0002 */
[----:B------:R-:W0:Y:S04]  /*0120*/  S2R R7, SR_CTAID.X ;  /* 0x0000000000077919 */ /* 0x000e280000002500 */
[----:B------:R-:W-:-:S04]  /*0130*/  IMAD.HI.U32 R3, R3, R6, RZ ;  /* 0x0000000603037227 */ /* 0x000fc800078e00ff */
[----:B------:R-:W-:-:S05]  /*0140*/  IMAD R2, R3, R4, R6 ;  /* 0x0000000403027224 */ /* 0x000fca00078e0206 */
[----:B------:R-:W-:-:S13]  /*0150*/  ISETP.GT.U32.AND P2, PT, R5, R2, PT ;  /* 0x000000020500720c */ /* 0x000fda0003f44070 */
[----:B------:R-:W-:Y:S01]  /*0160*/  @!P2 IMAD.IADD R2, R2, 0x1, -R5 ;  /* 0x000000010202a824 */ /* 0x000fe200078e0a05 */
[----:B------:R-:W-:Y:S02]  /*0170*/  @!P2 IADD3 R3, PT, PT, R3, 0x1, RZ ;  /* 0x000000010303a810 */ /* 0x000fe40007ffe0ff */
[----:B------:R-:W-:Y:S02]  /*0180*/  ISETP.NE.AND P2, PT, R0, RZ, PT ;  /* 0x000000ff0000720c */ /* 0x000fe40003f45270 */
[----:B------:R-:W-:Y:S02]  /*0190*/  ISETP.GE.U32.AND P0, PT, R2, R5, PT ;  /* 0x000000050200720c */ /* 0x000fe40003f06070 */
[----:B------:R-:W-:-:S04]  /*01a0*/  LOP3.LUT R2, R0, R8, RZ, 0x3c, !PT ;  /* 0x0000000800027212 */ /* 0x000fc800078e3cff */
[----:B------:R-:W-:-:S07]  /*01b0*/  ISETP.GE.AND P1, PT, R2, RZ, PT ;  /* 0x000000ff0200720c */ /* 0x000fce0003f26270 */
[----:B------:R-:W-:-:S06]  /*01c0*/  @P0 VIADD R3, R3, 0x1 ;  /* 0x0000000103030836 */ /* 0x000fcc0000000000 */
[----:B------:R-:W-:Y:S02]  /*01d0*/  @!P1 IADD3 R3, PT, PT, -R3, RZ, RZ ;  /* 0x000000ff03039210 */ /* 0x000fe40007ffe1ff */
[----:B------:R-:W-:Y:S02]  /*01e0*/  @!P2 LOP3.LUT R3, RZ, R0, RZ, 0x33, !PT ;  /* 0x00000000ff03a212 */ /* 0x000fe400078e33ff */
[----:B------:R-:W0:Y:S04]  /*01f0*/  S2R R0, SR_TID.X ;  /* 0x0000000000007919 */ /* 0x000e280000002100 */
[----:B------:R-:W1:Y:S02]  /*0200*/  I2F.F64 R2, R3 ;  /* 0x0000000300027312 */ /* 0x000e640000201c00 */
[----:B-1----:R-:W-:-:S10]  /*0210*/  DADD R2, R2, 1 ;  /* 0x3ff0000002027429 */ /* 0x002fd40000000000 */
[----:B------:R-:W1:Y:S01]  /*0220*/  F2I.F64.TRUNC R2, R2 ;  /* 0x0000000200027311 */ /* 0x000e62000030d100 */
[----:B0-----:R-:W-:Y:S01]  /*0230*/  IMAD R0, R7, UR4, R0 ;  /* 0x0000000407007c24 */ /* 0x001fe2000f8e0200 */
[----:B-1----:R-:W-:-:S05]  /*0240*/  VIMNMX.U32 R5, PT, PT, R2, 0x1, !PT ;  /* 0x0000000102057848 */ /* 0x002fca0007fe0000 */
[----:B------:R-:W-:-:S05]  /*0250*/  IMAD R11, R0, R5, RZ ;  /* 0x00000005000b7224 */ /* 0x000fca00078e02ff */
[----:B------:R-:W-:-:S04]  /*0260*/  VIADDMNMX R5, R11, R5, R8, PT ;  /* 0x000000050b057246 */ /* 0x000fc80003800108 */
[----:B------:R-:W-:-:S13]  /*0270*/  ISETP.GE.AND P0, PT, R11, R5, PT ;  /* 0x000000050b00720c */ /* 0x000fda0003f06270 */
[----:B------:R-:W-:Y:S05]  /*0280*/  @P0 EXIT ;  /* 0x000000000000094d */ /* 0x000fea0003800000 */
[----:B------:R-:W0:Y:S01]  /*0290*/  LDC.64 R2, c[0x0][0x388] ;  /* 0x0000e200ff027b82 */ /* 0x000e220000000a00 */
[----:B------:R-:W1:Y:S07]  /*02a0*/  LDCU.64 UR4, c[0x0][0x358] ;  /* 0x00006b00ff0477ac */ /* 0x000e6e0008000a00 */
[----:B------:R-:W2:Y:S08]  /*02b0*/  LDC.64 R4, c[0x0][0x380] ;  /* 0x0000e000ff047b82 */ /* 0x000eb00000000a00 */
[----:B------:R-:W3:Y:S01]  /*02c0*/  LDC.64 R8, c[0x0][0x388] ;  /* 0x0000e200ff087b82 */ /* 0x000ee20000000a00 */
[----:B0-----:R-:W-:-:S04]  /*02d0*/  IMAD.WIDE R6, R11, 0x4, R2 ;  /* 0x000000040b067825 */ /* 0x001fc800078e0202 */
[----:B-12---:R-:W-:-:S07]  /*02e0*/  IMAD.WIDE R4, R11, 0x4, R4 ;  /* 0x000000040b047825 */ /* 0x006fce00078e0204 */
.L_x_4:
[----:B0-----:R-:W-:Y:S01]  /*02f0*/  BSSY.RECONVERGENT B0, `(.L_x_0) ;  /* 0x000000c000007945 */ /* 0x001fe20003800200 */
.L_x_3:
[----:B------:R-:W-:Y:S01]  /*0300*/  BSSY.RECONVERGENT B1, `(.L_x_1) ;  /* 0x0000004000017945 */ /* 0x000fe20003800200 */
.L_x_2:
[----:B------:R-:W2:Y:S02]  /*0310*/  LDG.E R0, desc[UR4][R6.64] ;  /* 0x0000000406007981 */ /* 0x000ea4000c1e1900 */
[----:B--2---:R-:W-:-:S13]  /*0320*/  ISETP.GT.AND P0, PT, R0, -0x1, PT ;  /* 0xffffffff0000780c */ /* 0x004fda0003f04270 */
[----:B------:R-:W-:Y:S05]  /*0330*/  @P0 BRA `(.L_x_2) ;  /* 0xfffffffc00f40947 */ /* 0x000fea000383ffff */
[----:B------:R-:W-:Y:S05]  /*0340*/  BSYNC.RECONVERGENT B1 ;  /* 0x0000000000017941 */ /* 0x000fea0003800200 */
.L_x_1:
[----:B------:R-:W2:Y:S01]  /*0350*/  LDG.E R13, desc[UR4][R4.64] ;  /* 0x00000004040d7981 */ /* 0x000ea2000c1e1900 */
[----:B------:R-:W2:Y:S02]  /*0360*/  LDC.64 R2, c[0x0][0x380] ;  /* 0x0000e000ff027b82 */ /* 0x000ea40000000a00 */
[----:B--2---:R-:W-:-:S06]  /*0370*/  IMAD.WIDE R2, R13, 0x4, R2 ;  /* 0x000000040d027825 */ /* 0x004fcc00078e0202 */
[----:B------:R-:W2:Y:S02]  /*0380*/  LDG.E R2, desc[UR4][R2.64] ;  /* 0x0000000402027981 */ /* 0x000ea4000c1e1900 */
[----:B--2---:R-:W-:-:S13]  /*0390*/  ISETP.NE.AND P0, PT, R2, R11, PT ;  /* 0x0000000b0200720c */ /* 0x004fda0003f05270 */
[----:B------:R-:W-:Y:S05]  /*03a0*/  @P0 BRA `(.L_x_3) ;  /* 0xfffffffc00d40947 */ /* 0x000fea000383ffff */
[----:B------:R-:W-:Y:S05]  /*03b0*/  BSYNC.RECONVERGENT B0 ;  /* 0x0000000000007941 */ /* 0x000fea0003800200 */
.L_x_0:
[----:B---3--:R-:W-:Y:S01]  /*03c0*/  IMAD.WIDE R2, R13, 0x4, R8 ;  /* 0x000000040d027825 */ /* 0x008fe200078e0208 */
[----:B------:R0:W-:Y:S04]  /*03d0*/  STG.E desc[UR4][R6.64], R13 ;  /* 0x0000000d06007986 */ /* 0x0001e8000c101904 */
[----:B------:R0:W-:Y:S01]  /*03e0*/  STG.E desc[UR4][R2.64], R11 ;  /* 0x0000000b02007986 */ /* 0x0001e2000c101904 */
[----:B------:R-:W-:Y:S05]  /*03f0*/  BRA `(.L_x_4) ;  /* 0xfffffffc00bc7947 */ /* 0x000fea000383ffff */
.L_x_5:
[----:B------:R-:W-:-:S00]  /*0400*/  BRA `(.L_x_5) ;  /* 0xfffffffc00fc7947 */ /* 0x000fc0000383ffff */
[----:B------:R-:W-:-:S00]  /*0410*/  NOP ;  /* 0x0000000000007918 */ /* 0x000fc00000000000 */
        /* <DEDUP_REMOVED lines=14> */
.L_x_6:


//--------------------- .nv.shared.reserved.0     --------------------------
	.section	.nv.shared.reserved.0,"aw",@nobits
	.weak		__nv_reservedSMEM_offset_0_alias
	.size		__nv_reservedSMEM_offset_0_alias, 0, 64
	.other		__nv_reservedSMEM_offset_0_alias,@"STO_CUDA_RESERVED_SHARED STV_DEFAULT"
__nv_reservedSMEM_offset_0_alias:
	.zero		0
	.zero		64


//--------------------- .nv.constant0._Z21check_handshaking_gpuPiS_i --------------------------
	.section	.nv.constant0._Z21check_handshaking_gpuPiS_i,"a",@progbits
	.sectionflags	@""
	.align	4
.nv.constant0._Z21check_handshaking_gpuPiS_i:
	.zero		916


//--------------------- SYMBOLS --------------------------

	.type		.nv.reservedSmem.offset0,@object
	.size		.nv.reservedSmem.offset0,0x4
